//
// Generated by NVIDIA NVVM Compiler
//
// Compiler Build ID: CL-36424714
// Cuda compilation tools, release 13.0, V13.0.88
// Based on NVVM 20.0.0
//

.version 9.0
.target sm_100
.address_size 64

	// .globl	_Z13cudaMatrixAddPfS_S_ii

.visible .entry _Z13cudaMatrixAddPfS_S_ii(
	.param .u64 .ptr .align 1 _Z13cudaMatrixAddPfS_S_ii_param_0,
	.param .u64 .ptr .align 1 _Z13cudaMatrixAddPfS_S_ii_param_1,
	.param .u64 .ptr .align 1 _Z13cudaMatrixAddPfS_S_ii_param_2,
	.param .u32 _Z13cudaMatrixAddPfS_S_ii_param_3,
	.param .u32 _Z13cudaMatrixAddPfS_S_ii_param_4
)
{
	.reg .pred 	%p<4>;
	.reg .b32 	%r<6>;
	.reg .b32 	%f<4>;
	.reg .b64 	%rd<11>;

	ld.param.u64 	%rd1, [_Z13cudaMatrixAddPfS_S_ii_param_0];
	ld.param.u64 	%rd2, [_Z13cudaMatrixAddPfS_S_ii_param_1];
	ld.param.u64 	%rd3, [_Z13cudaMatrixAddPfS_S_ii_param_2];
	ld.param.u32 	%r4, [_Z13cudaMatrixAddPfS_S_ii_param_3];
	ld.param.u32 	%r3, [_Z13cudaMatrixAddPfS_S_ii_param_4];
	mov.u32 	%r1, %tid.x;
	mov.u32 	%r2, %tid.y;
	setp.ge.s32 	%p1, %r1, %r4;
	setp.ge.s32 	%p2, %r2, %r3;
	or.pred  	%p3, %p1, %p2;
	@%p3 bra 	$L__BB0_2;
	cvta.to.global.u64 	%rd4, %rd1;
	cvta.to.global.u64 	%rd5, %rd2;
	cvta.to.global.u64 	%rd6, %rd3;
	mad.lo.s32 	%r5, %r3, %r1, %r2;
	mul.wide.u32 	%rd7, %r5, 4;
	add.s64 	%rd8, %rd4, %rd7;
	ld.global.f32 	%f1, [%rd8];
	add.s64 	%rd9, %rd5, %rd7;
	ld.global.f32 	%f2, [%rd9];
	add.f32 	%f3, %f1, %f2;
	add.s64 	%rd10, %rd6, %rd7;
	st.global.f32 	[%rd10], %f3;
$L__BB0_2:
	ret;

}


// ===== COMPILED SASS (sm_100) =====

	.target	sm_100

	.elftype	@"ET_EXEC"


//--------------------- .note.nv.tkinfo           --------------------------
	.section	.note.nv.tkinfo,"",@"SHT_NOTE"
	.sectionflags	@"SHF_NOTE_NV_TKINFO"
	.tkinfo
        /*0018*/ 	.word	0x00000002
        /*0030*/ 	.string	""
        /*0030*/ 	.string	"ptxas"
        /*0030*/ 	.string	"Cuda compilation tools, release 13.0, V13.0.88"
        /*0030*/ 	.string	"Build cuda_13.0.r13.0/compiler.36424714_0"
        /*0030*/ 	.string	"-arch sm_100 -m 64 "



//--------------------- .note.nv.cuinfo           --------------------------
	.section	.note.nv.cuinfo,"",@"SHT_NOTE"
	.sectionflags	@"SHF_NOTE_NV_CUINFO"
        /*0018*/ 	.short	0x0002
        /*001a*/ 	.short	0x0064
        /*001c*/ 	.short	0x0082
	.zero		2


//--------------------- .nv.info                  --------------------------
	.section	.nv.info,"",@"SHT_CUDA_INFO"
	.align	4


	//----- nvinfo : EIATTR_REGCOUNT
	.align		4
        /*0000*/ 	.byte	0x04, 0x2f
        /*0002*/ 	.short	(.L_1 - .L_0)
	.align		4
.L_0:
        /*0004*/ 	.word	index@(_Z13cudaMatrixAddPfS_S_ii)
        /*0008*/ 	.word	0x0000000c


	//----- nvinfo : EIATTR_FRAME_SIZE
	.align		4
.L_1:
        /*000c*/ 	.byte	0x04, 0x11
        /*000e*/ 	.short	(.L_3 - .L_2)
	.align		4
.L_2:
        /*0010*/ 	.word	index@(_Z13cudaMatrixAddPfS_S_ii)
        /*0014*/ 	.word	0x00000000


	//----- nvinfo : EIATTR_MIN_STACK_SIZE
	.align		4
.L_3:
        /*0018*/ 	.byte	0x04, 0x12
        /*001a*/ 	.short	(.L_5 - .L_4)
	.align		4
.L_4:
        /*001c*/ 	.word	index@(_Z13cudaMatrixAddPfS_S_ii)
        /*0020*/ 	.word	0x00000000
.L_5:


//--------------------- .nv.compat                --------------------------
	.section	.nv.compat,"",@"SHT_CUDA_COMPAT_INFO"
	.align	4
        /*0000*/ 	.byte	0x02, 0x09, 0x00, 0x00, 0x02, 0x02, 0x01, 0x00, 0x02, 0x05, 0x05, 0x00, 0x03, 0x07, 0x01, 0x01
        /*0010*/ 	.byte	0x02, 0x03, 0x00, 0x00, 0x02, 0x06, 0x01, 0x00, 0x04, 0x0b, 0x08, 0x00, 0x09, 0x00, 0x00, 0x00
        /*0020*/ 	.byte	0x00, 0x00, 0x00, 0x00


//--------------------- .nv.info._Z13cudaMatrixAddPfS_S_ii --------------------------
	.section	.nv.info._Z13cudaMatrixAddPfS_S_ii,"",@"SHT_CUDA_INFO"
	.sectionflags	@""
	.align	4


	//----- nvinfo : EIATTR_CUDA_API_VERSION
	.align		4
        /*0000*/ 	.byte	0x04, 0x37
        /*0002*/ 	.short	(.L_7 - .L_6)
.L_6:
        /*0004*/ 	.word	0x00000082


	//----- nvinfo : EIATTR_KPARAM_INFO
	.align		4
.L_7:
        /*0008*/ 	.byte	0x04, 0x17
        /*000a*/ 	.short	(.L_9 - .L_8)
.L_8:
        /*000c*/ 	.word	0x00000000
        /*0010*/ 	.short	0x0004
        /*0012*/ 	.short	0x001c
        /*0014*/ 	.byte	0x00, 0xf0, 0x11, 0x00


	//----- nvinfo : EIATTR_KPARAM_INFO
	.align		4
.L_9:
        /*0018*/ 	.byte	0x04, 0x17
        /*001a*/ 	.short	(.L_11 - .L_10)
.L_10:
        /*001c*/ 	.word	0x00000000
        /*0020*/ 	.short	0x0003
        /*0022*/ 	.short	0x0018
        /*0024*/ 	.byte	0x00, 0xf0, 0x11, 0x00


	//----- nvinfo : EIATTR_KPARAM_INFO
	.align		4
.L_11:
        /*0028*/ 	.byte	0x04, 0x17
        /*002a*/ 	.short	(.L_13 - .L_12)
.L_12:
        /*002c*/ 	.word	0x00000000
        /*0030*/ 	.short	0x0002
        /*0032*/ 	.short	0x0010
        /*0034*/ 	.byte	0x00, 0xf5, 0x21, 0x00


	//----- nvinfo : EIATTR_KPARAM_INFO
	.align		4
.L_13:
        /*0038*/ 	.byte	0x04, 0x17
        /*003a*/ 	.short	(.L_15 - .L_14)
.L_14:
        /*003c*/ 	.word	0x00000000
        /*0040*/ 	.short	0x0001
        /*0042*/ 	.short	0x0008
        /*0044*/ 	.byte	0x00, 0xf5, 0x21, 0x00


	//----- nvinfo : EIATTR_KPARAM_INFO
	.align		4
.L_15:
        /*0048*/ 	.byte	0x04, 0x17
        /*004a*/ 	.short	(.L_17 - .L_16)
.L_16:
        /*004c*/ 	.word	0x00000000
        /*0050*/ 	.short	0x0000
        /*0052*/ 	.short	0x0000
        /*0054*/ 	.byte	0x00, 0xf5, 0x21, 0x00


	//----- nvinfo : EIATTR_SPARSE_MMA_MASK
	.align		4
.L_17:
        /*0058*/ 	.byte	0x03, 0x50
        /*005a*/ 	.short	0x0000


	//----- nvinfo : EIATTR_MAXREG_COUNT
	.align		4
        /*005c*/ 	.byte	0x03, 0x1b
        /*005e*/ 	.short	0x00ff


	//----- nvinfo : EIATTR_MERCURY_ISA_VERSION
	.align		4
        /*0060*/ 	.byte	0x03, 0x5f
        /*0062*/ 	.short	0x0101


	//----- nvinfo : EIATTR_VRC_CTA_INIT_COUNT
	.align		4
        /*0064*/ 	.byte	0x02, 0x4a
	.zero		1
	.zero		1


	//----- nvinfo : EIATTR_EXIT_INSTR_OFFSETS
	.align		4
        /*0068*/ 	.byte	0x04, 0x1c
        /*006a*/ 	.short	(.L_19 - .L_18)


	//   ....[0]....
.L_18:
        /*006c*/ 	.word	0x00000060


	//   ....[1]....
        /*0070*/ 	.word	0x00000130


	//----- nvinfo : EIATTR_CBANK_PARAM_SIZE
	.align		4
.L_19:
        /*0074*/ 	.byte	0x03, 0x19
        /*0076*/ 	.short	0x0020


	//----- nvinfo : EIATTR_PARAM_CBANK
	.align		4
        /*0078*/ 	.byte	0x04, 0x0a
        /*007a*/ 	.short	(.L_21 - .L_20)
	.align		4
.L_20:
        /*007c*/ 	.word	index@(.nv.constant0._Z13cudaMatrixAddPfS_S_ii)
        /*0080*/ 	.short	0x0380
        /*0082*/ 	.short	0x0020


	//----- nvinfo : EIATTR_SW_WAR
	.align		4
.L_21:
        /*0084*/ 	.byte	0x04, 0x36
        /*0086*/ 	.short	(.L_23 - .L_22)
.L_22:
        /*0088*/ 	.word	0x00000008
.L_23:


//--------------------- .nv.callgraph             --------------------------
	.section	.nv.callgraph,"",@"SHT_CUDA_CALLGRAPH"
	.align	4
	.sectionentsize	8
	.align		4
        /*0000*/ 	.word	0x00000000
	.align		4
        /*0004*/ 	.word	0xffffffff
	.align		4
        /*0008*/ 	.word	0x00000000
	.align		4
        /*000c*/ 	.word	0xfffffffe
	.align		4
        /*0010*/ 	.word	0x00000000
	.align		4
        /*0014*/ 	.word	0xfffffffd
	.align		4
        /*0018*/ 	.word	0x00000000
	.align		4
        /*001c*/ 	.word	0xfffffffc


//--------------------- .text._Z13cudaMatrixAddPfS_S_ii --------------------------
	.section	.text._Z13cudaMatrixAddPfS_S_ii,"ax",@progbits
	.align	128
        .global         _Z13cudaMatrixAddPfS_S_ii
        .type           _Z13cudaMatrixAddPfS_S_ii,@function
        .size           _Z13cudaMatrixAddPfS_S_ii,(.L_x_1 - _Z13cudaMatrixAddPfS_S_ii)
        .other          _Z13cudaMatrixAddPfS_S_ii,@"STO_CUDA_ENTRY STV_DEFAULT"
_Z13cudaMatrixAddPfS_S_ii:
.text._Z13cudaMatrixAddPfS_S_ii:
[----:B------:R-:W-:Y:S01]  /*0000*/  LDC R1, c[0x0][0x37c] ;  /* 0x0000df00ff017b82 */ /* 0x000fe20000000800 */
[----:B------:R-:W0:Y:S01]  /*0010*/  S2R R0, SR_TID.Y ;  /* 0x0000000000007919 */ /* 0x000e220000002200 */
[----:B------:R-:W0:Y:S01]  /*0020*/  LDCU.64 UR6, c[0x0][0x398] ;  /* 0x00007300ff0677ac */ /* 0x000e220008000a00 */
[----:B------:R-:W1:Y:S01]  /*0030*/  S2R R9, SR_TID.X ;  /* 0x0000000000097919 */ /* 0x000e620000002100 */
[----:B0-----:R-:W-:-:S04]  /*0040*/  ISETP.GE.AND P0, PT, R0, UR7, PT ;  /* 0x0000000700007c0c */ /* 0x001fc8000bf06270 */
[----:B-1----:R-:W-:-:S13]  /*0050*/  ISETP.GE.OR P0, PT, R9, UR6, P0 ;  /* 0x0000000609007c0c */ /* 0x002fda0008706670 */
[----:B------:R-:W-:Y:S05]  /*0060*/  @P0 EXIT ;  /* 0x000000000000094d */ /* 0x000fea0003800000 */
[----:B------:R-:W0:Y:S01]  /*0070*/  LDC.64 R2, c[0x0][0x380] ;  /* 0x0000e000ff027b82 */ /* 0x000e220000000a00 */
[----:B------:R-:W1:Y:S01]  /*0080*/  LDCU.64 UR4, c[0x0][0x358] ;  /* 0x00006b00ff0477ac */ /* 0x000e620008000a00 */
[----:B------:R-:W-:-:S06]  /*0090*/  IMAD R9, R9, UR7, R0 ;  /* 0x0000000709097c24 */ /* 0x000fcc000f8e0200 */
[----:B------:R-:W2:Y:S08]  /*00a0*/  LDC.64 R4, c[0x0][0x388] ;  /* 0x0000e200ff047b82 */ /* 0x000eb00000000a00 */
[----:B------:R-:W3:Y:S01]  /*00b0*/  LDC.64 R6, c[0x0][0x390] ;  /* 0x0000e400ff067b82 */ /* 0x000ee20000000a00 */
[----:B0-----:R-:W-:-:S06]  /*00c0*/  IMAD.WIDE.U32 R2, R9, 0x4, R2 ;  /* 0x0000000409027825 */ /* 0x001fcc00078e0002 */
[----:B-1----:R-:W4:Y:S01]  /*00d0*/  LDG.E R2, desc[UR4][R2.64] ;  /* 0x0000000402027981 */ /* 0x002f22000c1e1900 */
[----:B--2---:R-:W-:-:S06]  /*00e0*/  IMAD.WIDE.U32 R4, R9, 0x4, R4 ;  /* 0x0000000409047825 */ /* 0x004fcc00078e0004 */
[----:B------:R-:W4:Y:S01]  /*00f0*/  LDG.E R5, desc[UR4][R4.64] ;  /* 0x0000000404057981 */ /* 0x000f22000c1e1900 */
[----:B---3--:R-:W-:-:S04]  /*0100*/  IMAD.WIDE.U32 R6, R9, 0x4, R6 ;  /* 0x0000000409067825 */ /* 0x008fc800078e0006 */
[----:B----4-:R-:W-:-:S05]  /*0110*/  FADD R9, R2, R5 ;  /* 0x0000000502097221 */ /* 0x010fca0000000000 */
[----:B------:R-:W-:Y:S01]  /*0120*/  STG.E desc[UR4][R6.64], R9 ;  /* 0x0000000906007986 */ /* 0x000fe2000c101904 */
[----:B------:R-:W-:Y:S05]  /*0130*/  EXIT ;  /* 0x000000000000794d */ /* 0x000fea0003800000 */
.L_x_0:
[----:B------:R-:W-:-:S00]  /*0140*/  BRA `(.L_x_0) ;  /* 0xfffffffc00fc7947 */ /* 0x000fc0000383ffff */
[----:B------:R-:W-:-:S00]  /*0150*/  NOP ;  /* 0x0000000000007918 */ /* 0x000fc00000000000 */
        /* <DEDUP_REMOVED lines=10> */
.L_x_1:


//--------------------- .nv.shared.reserved.0     --------------------------
	.section	.nv.shared.reserved.0,"aw",@nobits
	.weak		__nv_reservedSMEM_offset_0_alias
	.size		__nv_reservedSMEM_offset_0_alias, 0, 64
	.other		__nv_reservedSMEM_offset_0_alias,@"STO_CUDA_RESERVED_SHARED STV_DEFAULT"
__nv_reservedSMEM_offset_0_alias:
	.zero		0
	.zero		64


//--------------------- .nv.constant0._Z13cudaMatrixAddPfS_S_ii --------------------------
	.section	.nv.constant0._Z13cudaMatrixAddPfS_S_ii,"a",@progbits
	.sectionflags	@""
	.align	4
.nv.constant0._Z13cudaMatrixAddPfS_S_ii:
	.zero		928


//--------------------- SYMBOLS --------------------------

	.type		.nv.reservedSmem.offset0,@object
	.size		.nv.reservedSmem.offset0,0x4
